//
// Generated by NVIDIA NVVM Compiler
//
// Compiler Build ID: CL-36424714
// Cuda compilation tools, release 13.0, V13.0.88
// Based on NVVM 20.0.0
//

.version 9.0
.target sm_100
.address_size 64

	// .globl	_Z15Blending_KernelPhS_S_i

.visible .entry _Z15Blending_KernelPhS_S_i(
	.param .u64 .ptr .align 1 _Z15Blending_KernelPhS_S_i_param_0,
	.param .u64 .ptr .align 1 _Z15Blending_KernelPhS_S_i_param_1,
	.param .u64 .ptr .align 1 _Z15Blending_KernelPhS_S_i_param_2,
	.param .u32 _Z15Blending_KernelPhS_S_i_param_3
)
{
	.reg .pred 	%p<2>;
	.reg .b16 	%rs<3>;
	.reg .b32 	%r<7>;
	.reg .b64 	%rd<11>;
	.reg .b64 	%fd<5>;

	ld.param.u64 	%rd1, [_Z15Blending_KernelPhS_S_i_param_0];
	ld.param.u64 	%rd2, [_Z15Blending_KernelPhS_S_i_param_1];
	ld.param.u64 	%rd3, [_Z15Blending_KernelPhS_S_i_param_2];
	ld.param.u32 	%r2, [_Z15Blending_KernelPhS_S_i_param_3];
	mov.u32 	%r3, %ctaid.x;
	mov.u32 	%r4, %ntid.x;
	mov.u32 	%r5, %tid.x;
	mad.lo.s32 	%r1, %r3, %r4, %r5;
	setp.ge.s32 	%p1, %r1, %r2;
	@%p1 bra 	$L__BB0_2;
	cvta.to.global.u64 	%rd4, %rd1;
	cvta.to.global.u64 	%rd5, %rd2;
	cvta.to.global.u64 	%rd6, %rd3;
	cvt.s64.s32 	%rd7, %r1;
	add.s64 	%rd8, %rd4, %rd7;
	ld.global.u8 	%rs1, [%rd8];
	cvt.rn.f64.u16 	%fd1, %rs1;
	add.s64 	%rd9, %rd5, %rd7;
	ld.global.u8 	%rs2, [%rd9];
	cvt.rn.f64.u16 	%fd2, %rs2;
	mul.f64 	%fd3, %fd2, 0d3FE0000000000000;
	fma.rn.f64 	%fd4, %fd1, 0d3FE0000000000000, %fd3;
	cvt.rzi.u32.f64 	%r6, %fd4;
	add.s64 	%rd10, %rd6, %rd7;
	st.global.u8 	[%rd10], %r6;
$L__BB0_2:
	ret;

}


// ===== COMPILED SASS (sm_100) =====

	.target	sm_100

	.elftype	@"ET_EXEC"


//--------------------- .note.nv.tkinfo           --------------------------
	.section	.note.nv.tkinfo,"",@"SHT_NOTE"
	.sectionflags	@"SHF_NOTE_NV_TKINFO"
	.tkinfo
        /*0018*/ 	.word	0x00000002
        /*0030*/ 	.string	""
        /*0030*/ 	.string	"ptxas"
        /*0030*/ 	.string	"Cuda compilation tools, release 13.0, V13.0.88"
        /*0030*/ 	.string	"Build cuda_13.0.r13.0/compiler.36424714_0"
        /*0030*/ 	.string	"-arch sm_100 -m 64 "



//--------------------- .note.nv.cuinfo           --------------------------
	.section	.note.nv.cuinfo,"",@"SHT_NOTE"
	.sectionflags	@"SHF_NOTE_NV_CUINFO"
        /*0018*/ 	.short	0x0002
        /*001a*/ 	.short	0x0064
        /*001c*/ 	.short	0x0082
	.zero		2


//--------------------- .nv.info                  --------------------------
	.section	.nv.info,"",@"SHT_CUDA_INFO"
	.align	4


	//----- nvinfo : EIATTR_REGCOUNT
	.align		4
        /*0000*/ 	.byte	0x04, 0x2f
        /*0002*/ 	.short	(.L_1 - .L_0)
	.align		4
.L_0:
        /*0004*/ 	.word	index@(_Z15Blending_KernelPhS_S_i)
        /*0008*/ 	.word	0x0000000d


	//----- nvinfo : EIATTR_FRAME_SIZE
	.align		4
.L_1:
        /*000c*/ 	.byte	0x04, 0x11
        /*000e*/ 	.short	(.L_3 - .L_2)
	.align		4
.L_2:
        /*0010*/ 	.word	index@(_Z15Blending_KernelPhS_S_i)
        /*0014*/ 	.word	0x00000000


	//----- nvinfo : EIATTR_MIN_STACK_SIZE
	.align		4
.L_3:
        /*0018*/ 	.byte	0x04, 0x12
        /*001a*/ 	.short	(.L_5 - .L_4)
	.align		4
.L_4:
        /*001c*/ 	.word	index@(_Z15Blending_KernelPhS_S_i)
        /*0020*/ 	.word	0x00000000
.L_5:


//--------------------- .nv.compat                --------------------------
	.section	.nv.compat,"",@"SHT_CUDA_COMPAT_INFO"
	.align	4
        /*0000*/ 	.byte	0x02, 0x09, 0x00, 0x00, 0x02, 0x02, 0x01, 0x00, 0x02, 0x05, 0x05, 0x00, 0x03, 0x07, 0x01, 0x01
        /*0010*/ 	.byte	0x02, 0x03, 0x00, 0x00, 0x02, 0x06, 0x01, 0x00, 0x04, 0x0b, 0x08, 0x00, 0x01, 0x00, 0x00, 0x00
        /*0020*/ 	.byte	0x00, 0x00, 0x00, 0x00


//--------------------- .nv.info._Z15Blending_KernelPhS_S_i --------------------------
	.section	.nv.info._Z15Blending_KernelPhS_S_i,"",@"SHT_CUDA_INFO"
	.sectionflags	@""
	.align	4


	//----- nvinfo : EIATTR_CUDA_API_VERSION
	.align		4
        /*0000*/ 	.byte	0x04, 0x37
        /*0002*/ 	.short	(.L_7 - .L_6)
.L_6:
        /*0004*/ 	.word	0x00000082


	//----- nvinfo : EIATTR_KPARAM_INFO
	.align		4
.L_7:
        /*0008*/ 	.byte	0x04, 0x17
        /*000a*/ 	.short	(.L_9 - .L_8)
.L_8:
        /*000c*/ 	.word	0x00000000
        /*0010*/ 	.short	0x0003
        /*0012*/ 	.short	0x0018
        /*0014*/ 	.byte	0x00, 0xf0, 0x11, 0x00


	//----- nvinfo : EIATTR_KPARAM_INFO
	.align		4
.L_9:
        /*0018*/ 	.byte	0x04, 0x17
        /*001a*/ 	.short	(.L_11 - .L_10)
.L_10:
        /*001c*/ 	.word	0x00000000
        /*0020*/ 	.short	0x0002
        /*0022*/ 	.short	0x0010
        /*0024*/ 	.byte	0x00, 0xf5, 0x21, 0x00


	//----- nvinfo : EIATTR_KPARAM_INFO
	.align		4
.L_11:
        /*0028*/ 	.byte	0x04, 0x17
        /*002a*/ 	.short	(.L_13 - .L_12)
.L_12:
        /*002c*/ 	.word	0x00000000
        /*0030*/ 	.short	0x0001
        /*0032*/ 	.short	0x0008
        /*0034*/ 	.byte	0x00, 0xf5, 0x21, 0x00


	//----- nvinfo : EIATTR_KPARAM_INFO
	.align		4
.L_13:
        /*0038*/ 	.byte	0x04, 0x17
        /*003a*/ 	.short	(.L_15 - .L_14)
.L_14:
        /*003c*/ 	.word	0x00000000
        /*0040*/ 	.short	0x0000
        /*0042*/ 	.short	0x0000
        /*0044*/ 	.byte	0x00, 0xf5, 0x21, 0x00


	//----- nvinfo : EIATTR_SPARSE_MMA_MASK
	.align		4
.L_15:
        /*0048*/ 	.byte	0x03, 0x50
        /*004a*/ 	.short	0x0000


	//----- nvinfo : EIATTR_MAXREG_COUNT
	.align		4
        /*004c*/ 	.byte	0x03, 0x1b
        /*004e*/ 	.short	0x00ff


	//----- nvinfo : EIATTR_MERCURY_ISA_VERSION
	.align		4
        /*0050*/ 	.byte	0x03, 0x5f
        /*0052*/ 	.short	0x0101


	//----- nvinfo : EIATTR_VRC_CTA_INIT_COUNT
	.align		4
        /*0054*/ 	.byte	0x02, 0x4a
	.zero		1
	.zero		1


	//----- nvinfo : EIATTR_EXIT_INSTR_OFFSETS
	.align		4
        /*0058*/ 	.byte	0x04, 0x1c
        /*005a*/ 	.short	(.L_17 - .L_16)


	//   ....[0]....
.L_16:
        /*005c*/ 	.word	0x00000070


	//   ....[1]....
        /*0060*/ 	.word	0x000001a0


	//----- nvinfo : EIATTR_CBANK_PARAM_SIZE
	.align		4
.L_17:
        /*0064*/ 	.byte	0x03, 0x19
        /*0066*/ 	.short	0x001c


	//----- nvinfo : EIATTR_PARAM_CBANK
	.align		4
        /*0068*/ 	.byte	0x04, 0x0a
        /*006a*/ 	.short	(.L_19 - .L_18)
	.align		4
.L_18:
        /*006c*/ 	.word	index@(.nv.constant0._Z15Blending_KernelPhS_S_i)
        /*0070*/ 	.short	0x0380
        /*0072*/ 	.short	0x001c


	//----- nvinfo : EIATTR_SW_WAR
	.align		4
.L_19:
        /*0074*/ 	.byte	0x04, 0x36
        /*0076*/ 	.short	(.L_21 - .L_20)
.L_20:
        /*0078*/ 	.word	0x00000008
.L_21:


//--------------------- .nv.callgraph             --------------------------
	.section	.nv.callgraph,"",@"SHT_CUDA_CALLGRAPH"
	.align	4
	.sectionentsize	8
	.align		4
        /*0000*/ 	.word	0x00000000
	.align		4
        /*0004*/ 	.word	0xffffffff
	.align		4
        /*0008*/ 	.word	0x00000000
	.align		4
        /*000c*/ 	.word	0xfffffffe
	.align		4
        /*0010*/ 	.word	0x00000000
	.align		4
        /*0014*/ 	.word	0xfffffffd
	.align		4
        /*0018*/ 	.word	0x00000000
	.align		4
        /*001c*/ 	.word	0xfffffffc


//--------------------- .text._Z15Blending_KernelPhS_S_i --------------------------
	.section	.text._Z15Blending_KernelPhS_S_i,"ax",@progbits
	.align	128
        .global         _Z15Blending_KernelPhS_S_i
        .type           _Z15Blending_KernelPhS_S_i,@function
        .size           _Z15Blending_KernelPhS_S_i,(.L_x_1 - _Z15Blending_KernelPhS_S_i)
        .other          _Z15Blending_KernelPhS_S_i,@"STO_CUDA_ENTRY STV_DEFAULT"
_Z15Blending_KernelPhS_S_i:
.text._Z15Blending_KernelPhS_S_i:
[----:B------:R-:W-:Y:S01]  /*0000*/  LDC R1, c[0x0][0x37c] ;  /* 0x0000df00ff017b82 */ /* 0x000fe20000000800 */
[----:B------:R-:W0:Y:S07]  /*0010*/  S2R R3, SR_TID.X ;  /* 0x0000000000037919 */ /* 0x000e2e0000002100 */
[----:B------:R-:W0:Y:S01]  /*0020*/  S2UR UR4, SR_CTAID.X ;  /* 0x00000000000479c3 */ /* 0x000e220000002500 */
[----:B------:R-:W1:Y:S07]  /*0030*/  LDCU UR5, c[0x0][0x398] ;  /* 0x00007300ff0577ac */ /* 0x000e6e0008000800 */
[----:B------:R-:W0:Y:S02]  /*0040*/  LDC R0, c[0x0][0x360] ;  /* 0x0000d800ff007b82 */ /* 0x000e240000000800 */
[----:B0-----:R-:W-:-:S05]  /*0050*/  IMAD R0, R0, UR4, R3 ;  /* 0x0000000400007c24 */ /* 0x001fca000f8e0203 */
[----:B-1----:R-:W-:-:S13]  /*0060*/  ISETP.GE.AND P0, PT, R0, UR5, PT ;  /* 0x0000000500007c0c */ /* 0x002fda000bf06270 */
[----:B------:R-:W-:Y:S05]  /*0070*/  @P0 EXIT ;  /* 0x000000000000094d */ /* 0x000fea0003800000 */
[----:B------:R-:W0:Y:S01]  /*0080*/  LDCU.128 UR8, c[0x0][0x380] ;  /* 0x00007000ff0877ac */ /* 0x000e220008000c00 */
[----:B------:R-:W-:Y:S01]  /*0090*/  SHF.R.S32.HI R10, RZ, 0x1f, R0 ;  /* 0x0000001fff0a7819 */ /* 0x000fe20000011400 */
[----:B------:R-:W1:Y:S01]  /*00a0*/  LDCU.64 UR4, c[0x0][0x358] ;  /* 0x00006b00ff0477ac */ /* 0x000e620008000a00 */
[----:B------:R-:W2:Y:S01]  /*00b0*/  LDCU.64 UR6, c[0x0][0x390] ;  /* 0x00007200ff0677ac */ /* 0x000ea20008000a00 */
[----:B0-----:R-:W-:-:S04]  /*00c0*/  IADD3 R8, P0, PT, R0, UR10, RZ ;  /* 0x0000000a00087c10 */ /* 0x001fc8000ff1e0ff */
[----:B------:R-:W-:Y:S02]  /*00d0*/  IADD3.X R9, PT, PT, R10, UR11, RZ, P0, !PT ;  /* 0x0000000b0a097c10 */ /* 0x000fe400087fe4ff */
[----:B------:R-:W-:-:S03]  /*00e0*/  IADD3 R6, P0, PT, R0, UR8, RZ ;  /* 0x0000000800067c10 */ /* 0x000fc6000ff1e0ff */
[----:B-1----:R-:W3:Y:S01]  /*00f0*/  LDG.E.U8 R8, desc[UR4][R8.64] ;  /* 0x0000000408087981 */ /* 0x002ee2000c1e1100 */
[----:B------:R-:W-:-:S05]  /*0100*/  IADD3.X R7, PT, PT, R10, UR9, RZ, P0, !PT ;  /* 0x000000090a077c10 */ /* 0x000fca00087fe4ff */
[----:B------:R-:W4:Y:S01]  /*0110*/  LDG.E.U8 R6, desc[UR4][R6.64] ;  /* 0x0000000406067981 */ /* 0x000f22000c1e1100 */
[----:B---3--:R-:W0:Y:S08]  /*0120*/  I2F.F64.U16 R4, R8 ;  /* 0x0000000800047312 */ /* 0x008e300000101800 */
[----:B----4-:R-:W1:Y:S01]  /*0130*/  I2F.F64.U16 R2, R6 ;  /* 0x0000000600027312 */ /* 0x010e620000101800 */
[----:B0-----:R-:W-:-:S08]  /*0140*/  DMUL R4, R4, 0.5 ;  /* 0x3fe0000004047828 */ /* 0x001fd00000000000 */
[----:B-1----:R-:W-:Y:S01]  /*0150*/  DFMA R2, R2, 0.5, R4 ;  /* 0x3fe000000202782b */ /* 0x002fe20000000004 */
[----:B--2---:R-:W-:-:S04]  /*0160*/  IADD3 R4, P0, PT, R0, UR6, RZ ;  /* 0x0000000600047c10 */ /* 0x004fc8000ff1e0ff */
[----:B------:R-:W-:-:S05]  /*0170*/  IADD3.X R5, PT, PT, R10, UR7, RZ, P0, !PT ;  /* 0x000000070a057c10 */ /* 0x000fca00087fe4ff */
[----:B------:R-:W0:Y:S02]  /*0180*/  F2I.U32.F64.TRUNC R3, R2 ;  /* 0x0000000200037311 */ /* 0x000e24000030d000 */
[----:B0-----:R-:W-:Y:S01]  /*0190*/  STG.E.U8 desc[UR4][R4.64], R3 ;  /* 0x0000000304007986 */ /* 0x001fe2000c101104 */
[----:B------:R-:W-:Y:S05]  /*01a0*/  EXIT ;  /* 0x000000000000794d */ /* 0x000fea0003800000 */
.L_x_0:
[----:B------:R-:W-:-:S00]  /*01b0*/  BRA `(.L_x_0) ;  /* 0xfffffffc00fc7947 */ /* 0x000fc0000383ffff */
[----:B------:R-:W-:-:S00]  /*01c0*/  NOP ;  /* 0x0000000000007918 */ /* 0x000fc00000000000 */
        /* <DEDUP_REMOVED lines=11> */
.L_x_1:


//--------------------- .nv.shared.reserved.0     --------------------------
	.section	.nv.shared.reserved.0,"aw",@nobits
	.weak		__nv_reservedSMEM_offset_0_alias
	.size		__nv_reservedSMEM_offset_0_alias, 0, 64
	.other		__nv_reservedSMEM_offset_0_alias,@"STO_CUDA_RESERVED_SHARED STV_DEFAULT"
__nv_reservedSMEM_offset_0_alias:
	.zero		0
	.zero		64


//--------------------- .nv.constant0._Z15Blending_KernelPhS_S_i --------------------------
	.section	.nv.constant0._Z15Blending_KernelPhS_S_i,"a",@progbits
	.sectionflags	@""
	.align	4
.nv.constant0._Z15Blending_KernelPhS_S_i:
	.zero		924


//--------------------- SYMBOLS --------------------------

	.type		.nv.reservedSmem.offset0,@object
	.size		.nv.reservedSmem.offset0,0x4
